//
// Generated by NVIDIA NVVM Compiler
//
// Compiler Build ID: CL-36424714
// Cuda compilation tools, release 13.0, V13.0.88
// Based on NVVM 20.0.0
//

.version 9.0
.target sm_100
.address_size 64

	// .globl	_Z10vector_addPfS_S_i

.visible .entry _Z10vector_addPfS_S_i(
	.param .u64 .ptr .align 1 _Z10vector_addPfS_S_i_param_0,
	.param .u64 .ptr .align 1 _Z10vector_addPfS_S_i_param_1,
	.param .u64 .ptr .align 1 _Z10vector_addPfS_S_i_param_2,
	.param .u32 _Z10vector_addPfS_S_i_param_3
)
{
	.reg .b32 	%r<5>;
	.reg .b32 	%f<4>;
	.reg .b64 	%rd<11>;

	ld.param.u64 	%rd1, [_Z10vector_addPfS_S_i_param_0];
	ld.param.u64 	%rd2, [_Z10vector_addPfS_S_i_param_1];
	ld.param.u64 	%rd3, [_Z10vector_addPfS_S_i_param_2];
	cvta.to.global.u64 	%rd4, %rd3;
	cvta.to.global.u64 	%rd5, %rd2;
	cvta.to.global.u64 	%rd6, %rd1;
	mov.u32 	%r1, %ctaid.x;
	mov.u32 	%r2, %ntid.x;
	mov.u32 	%r3, %tid.x;
	mad.lo.s32 	%r4, %r1, %r2, %r3;
	mul.wide.s32 	%rd7, %r4, 4;
	add.s64 	%rd8, %rd6, %rd7;
	ld.global.f32 	%f1, [%rd8];
	add.s64 	%rd9, %rd5, %rd7;
	ld.global.f32 	%f2, [%rd9];
	add.f32 	%f3, %f1, %f2;
	add.s64 	%rd10, %rd4, %rd7;
	st.global.f32 	[%rd10], %f3;
	ret;

}
	// .globl	_Z10vector_subPfS_S_i
.visible .entry _Z10vector_subPfS_S_i(
	.param .u64 .ptr .align 1 _Z10vector_subPfS_S_i_param_0,
	.param .u64 .ptr .align 1 _Z10vector_subPfS_S_i_param_1,
	.param .u64 .ptr .align 1 _Z10vector_subPfS_S_i_param_2,
	.param .u32 _Z10vector_subPfS_S_i_param_3
)
{
	.reg .b32 	%r<5>;
	.reg .b32 	%f<4>;
	.reg .b64 	%rd<11>;

	ld.param.u64 	%rd1, [_Z10vector_subPfS_S_i_param_0];
	ld.param.u64 	%rd2, [_Z10vector_subPfS_S_i_param_1];
	ld.param.u64 	%rd3, [_Z10vector_subPfS_S_i_param_2];
	cvta.to.global.u64 	%rd4, %rd3;
	cvta.to.global.u64 	%rd5, %rd2;
	cvta.to.global.u64 	%rd6, %rd1;
	mov.u32 	%r1, %ctaid.x;
	mov.u32 	%r2, %ntid.x;
	mov.u32 	%r3, %tid.x;
	mad.lo.s32 	%r4, %r1, %r2, %r3;
	mul.wide.s32 	%rd7, %r4, 4;
	add.s64 	%rd8, %rd6, %rd7;
	ld.global.f32 	%f1, [%rd8];
	add.s64 	%rd9, %rd5, %rd7;
	ld.global.f32 	%f2, [%rd9];
	sub.f32 	%f3, %f1, %f2;
	add.s64 	%rd10, %rd4, %rd7;
	st.global.f32 	[%rd10], %f3;
	ret;

}
	// .globl	_Z18vector_dot_productPfS_S_S_i
.visible .entry _Z18vector_dot_productPfS_S_S_i(
	.param .u64 .ptr .align 1 _Z18vector_dot_productPfS_S_S_i_param_0,
	.param .u64 .ptr .align 1 _Z18vector_dot_productPfS_S_S_i_param_1,
	.param .u64 .ptr .align 1 _Z18vector_dot_productPfS_S_S_i_param_2,
	.param .u64 .ptr .align 1 _Z18vector_dot_productPfS_S_S_i_param_3,
	.param .u32 _Z18vector_dot_productPfS_S_S_i_param_4
)
{
	.reg .pred 	%p<2>;
	.reg .b32 	%r<5>;
	.reg .b32 	%f<9>;
	.reg .b64 	%rd<13>;

	ld.param.u64 	%rd3, [_Z18vector_dot_productPfS_S_S_i_param_0];
	ld.param.u64 	%rd4, [_Z18vector_dot_productPfS_S_S_i_param_1];
	ld.param.u64 	%rd5, [_Z18vector_dot_productPfS_S_S_i_param_2];
	ld.param.u64 	%rd2, [_Z18vector_dot_productPfS_S_S_i_param_3];
	cvta.to.global.u64 	%rd1, %rd5;
	cvta.to.global.u64 	%rd6, %rd4;
	cvta.to.global.u64 	%rd7, %rd3;
	mov.u32 	%r1, %ctaid.x;
	mov.u32 	%r2, %ntid.x;
	mov.u32 	%r3, %tid.x;
	mad.lo.s32 	%r4, %r1, %r2, %r3;
	mul.wide.s32 	%rd8, %r4, 4;
	add.s64 	%rd9, %rd7, %rd8;
	ld.global.f32 	%f1, [%rd9];
	add.s64 	%rd10, %rd6, %rd8;
	ld.global.f32 	%f2, [%rd10];
	mul.f32 	%f3, %f1, %f2;
	add.s64 	%rd11, %rd1, %rd8;
	st.global.f32 	[%rd11], %f3;
	bar.sync 	0;
	setp.ne.s32 	%p1, %r4, 0;
	@%p1 bra 	$L__BB2_2;
	cvta.to.global.u64 	%rd12, %rd2;
	ld.global.f32 	%f4, [%rd1];
	ld.global.f32 	%f5, [%rd1+4];
	add.f32 	%f6, %f4, %f5;
	ld.global.f32 	%f7, [%rd1+8];
	add.f32 	%f8, %f6, %f7;
	st.global.f32 	[%rd12], %f8;
$L__BB2_2:
	ret;

}


// ===== COMPILED SASS (sm_100) =====

	.target	sm_100

	.elftype	@"ET_EXEC"


//--------------------- .note.nv.tkinfo           --------------------------
	.section	.note.nv.tkinfo,"",@"SHT_NOTE"
	.sectionflags	@"SHF_NOTE_NV_TKINFO"
	.tkinfo
        /*0018*/ 	.word	0x00000002
        /*0030*/ 	.string	""
        /*0030*/ 	.string	"ptxas"
        /*0030*/ 	.string	"Cuda compilation tools, release 13.0, V13.0.88"
        /*0030*/ 	.string	"Build cuda_13.0.r13.0/compiler.36424714_0"
        /*0030*/ 	.string	"-arch sm_100 -m 64 "



//--------------------- .note.nv.cuinfo           --------------------------
	.section	.note.nv.cuinfo,"",@"SHT_NOTE"
	.sectionflags	@"SHF_NOTE_NV_CUINFO"
        /*0018*/ 	.short	0x0002
        /*001a*/ 	.short	0x0064
        /*001c*/ 	.short	0x0082
	.zero		2


//--------------------- .nv.info                  --------------------------
	.section	.nv.info,"",@"SHT_CUDA_INFO"
	.align	4


	//----- nvinfo : EIATTR_REGCOUNT
	.align		4
        /*0000*/ 	.byte	0x04, 0x2f
        /*0002*/ 	.short	(.L_1 - .L_0)
	.align		4
.L_0:
        /*0004*/ 	.word	index@(_Z10vector_addPfS_S_i)
        /*0008*/ 	.word	0x0000000c


	//----- nvinfo : EIATTR_FRAME_SIZE
	.align		4
.L_1:
        /*000c*/ 	.byte	0x04, 0x11
        /*000e*/ 	.short	(.L_3 - .L_2)
	.align		4
.L_2:
        /*0010*/ 	.word	index@(_Z10vector_addPfS_S_i)
        /*0014*/ 	.word	0x00000000


	//----- nvinfo : EIATTR_REGCOUNT
	.align		4
.L_3:
        /*0018*/ 	.byte	0x04, 0x2f
        /*001a*/ 	.short	(.L_5 - .L_4)
	.align		4
.L_4:
        /*001c*/ 	.word	index@(_Z10vector_subPfS_S_i)
        /*0020*/ 	.word	0x0000000c


	//----- nvinfo : EIATTR_FRAME_SIZE
	.align		4
.L_5:
        /*0024*/ 	.byte	0x04, 0x11
        /*0026*/ 	.short	(.L_7 - .L_6)
	.align		4
.L_6:
        /*0028*/ 	.word	index@(_Z10vector_subPfS_S_i)
        /*002c*/ 	.word	0x00000000


	//----- nvinfo : EIATTR_REGCOUNT
	.align		4
.L_7:
        /*0030*/ 	.byte	0x04, 0x2f
        /*0032*/ 	.short	(.L_9 - .L_8)
	.align		4
.L_8:
        /*0034*/ 	.word	index@(_Z18vector_dot_productPfS_S_S_i)
        /*0038*/ 	.word	0x0000000c


	//----- nvinfo : EIATTR_FRAME_SIZE
	.align		4
.L_9:
        /*003c*/ 	.byte	0x04, 0x11
        /*003e*/ 	.short	(.L_11 - .L_10)
	.align		4
.L_10:
        /*0040*/ 	.word	index@(_Z18vector_dot_productPfS_S_S_i)
        /*0044*/ 	.word	0x00000000


	//----- nvinfo : EIATTR_MIN_STACK_SIZE
	.align		4
.L_11:
        /*0048*/ 	.byte	0x04, 0x12
        /*004a*/ 	.short	(.L_13 - .L_12)
	.align		4
.L_12:
        /*004c*/ 	.word	index@(_Z18vector_dot_productPfS_S_S_i)
        /*0050*/ 	.word	0x00000000


	//----- nvinfo : EIATTR_MIN_STACK_SIZE
	.align		4
.L_13:
        /*0054*/ 	.byte	0x04, 0x12
        /*0056*/ 	.short	(.L_15 - .L_14)
	.align		4
.L_14:
        /*0058*/ 	.word	index@(_Z10vector_subPfS_S_i)
        /*005c*/ 	.word	0x00000000


	//----- nvinfo : EIATTR_MIN_STACK_SIZE
	.align		4
.L_15:
        /*0060*/ 	.byte	0x04, 0x12
        /*0062*/ 	.short	(.L_17 - .L_16)
	.align		4
.L_16:
        /*0064*/ 	.word	index@(_Z10vector_addPfS_S_i)
        /*0068*/ 	.word	0x00000000
.L_17:


//--------------------- .nv.compat                --------------------------
	.section	.nv.compat,"",@"SHT_CUDA_COMPAT_INFO"
	.align	4
        /*0000*/ 	.byte	0x02, 0x09, 0x00, 0x00, 0x02, 0x02, 0x01, 0x00, 0x02, 0x05, 0x05, 0x00, 0x03, 0x07, 0x01, 0x01
        /*0010*/ 	.byte	0x02, 0x03, 0x00, 0x00, 0x02, 0x06, 0x01, 0x00, 0x04, 0x0b, 0x08, 0x00, 0x09, 0x00, 0x00, 0x00
        /*0020*/ 	.byte	0x00, 0x00, 0x00, 0x00


//--------------------- .nv.info._Z18vector_dot_productPfS_S_S_i --------------------------
	.section	.nv.info._Z18vector_dot_productPfS_S_S_i,"",@"SHT_CUDA_INFO"
	.sectionflags	@""
	.align	4


	//----- nvinfo : EIATTR_CUDA_API_VERSION
	.align		4
        /*0000*/ 	.byte	0x04, 0x37
        /*0002*/ 	.short	(.L_19 - .L_18)
.L_18:
        /*0004*/ 	.word	0x00000082


	//----- nvinfo : EIATTR_KPARAM_INFO
	.align		4
.L_19:
        /*0008*/ 	.byte	0x04, 0x17
        /*000a*/ 	.short	(.L_21 - .L_20)
.L_20:
        /*000c*/ 	.word	0x00000000
        /*0010*/ 	.short	0x0004
        /*0012*/ 	.short	0x0020
        /*0014*/ 	.byte	0x00, 0xf0, 0x11, 0x00


	//----- nvinfo : EIATTR_KPARAM_INFO
	.align		4
.L_21:
        /*0018*/ 	.byte	0x04, 0x17
        /*001a*/ 	.short	(.L_23 - .L_22)
.L_22:
        /*001c*/ 	.word	0x00000000
        /*0020*/ 	.short	0x0003
        /*0022*/ 	.short	0x0018
        /*0024*/ 	.byte	0x00, 0xf5, 0x21, 0x00


	//----- nvinfo : EIATTR_KPARAM_INFO
	.align		4
.L_23:
        /*0028*/ 	.byte	0x04, 0x17
        /*002a*/ 	.short	(.L_25 - .L_24)
.L_24:
        /*002c*/ 	.word	0x00000000
        /*0030*/ 	.short	0x0002
        /*0032*/ 	.short	0x0010
        /*0034*/ 	.byte	0x00, 0xf5, 0x21, 0x00


	//----- nvinfo : EIATTR_KPARAM_INFO
	.align		4
.L_25:
        /*0038*/ 	.byte	0x04, 0x17
        /*003a*/ 	.short	(.L_27 - .L_26)
.L_26:
        /*003c*/ 	.word	0x00000000
        /*0040*/ 	.short	0x0001
        /*0042*/ 	.short	0x0008
        /*0044*/ 	.byte	0x00, 0xf5, 0x21, 0x00


	//----- nvinfo : EIATTR_KPARAM_INFO
	.align		4
.L_27:
        /*0048*/ 	.byte	0x04, 0x17
        /*004a*/ 	.short	(.L_29 - .L_28)
.L_28:
        /*004c*/ 	.word	0x00000000
        /*0050*/ 	.short	0x0000
        /*0052*/ 	.short	0x0000
        /*0054*/ 	.byte	0x00, 0xf5, 0x21, 0x00


	//----- nvinfo : EIATTR_SPARSE_MMA_MASK
	.align		4
.L_29:
        /*0058*/ 	.byte	0x03, 0x50
        /*005a*/ 	.short	0x0000


	//----- nvinfo : EIATTR_MAXREG_COUNT
	.align		4
        /*005c*/ 	.byte	0x03, 0x1b
        /*005e*/ 	.short	0x00ff


	//----- nvinfo : EIATTR_NUM_BARRIERS
	.align		4
        /*0060*/ 	.byte	0x02, 0x4c
        /*0062*/ 	.byte	0x01
	.zero		1


	//----- nvinfo : EIATTR_MERCURY_ISA_VERSION
	.align		4
        /*0064*/ 	.byte	0x03, 0x5f
        /*0066*/ 	.short	0x0101


	//----- nvinfo : EIATTR_VRC_CTA_INIT_COUNT
	.align		4
        /*0068*/ 	.byte	0x02, 0x4a
	.zero		1
	.zero		1


	//----- nvinfo : EIATTR_EXIT_INSTR_OFFSETS
	.align		4
        /*006c*/ 	.byte	0x04, 0x1c
        /*006e*/ 	.short	(.L_31 - .L_30)


	//   ....[0]....
.L_30:
        /*0070*/ 	.word	0x00000120


	//   ....[1]....
        /*0074*/ 	.word	0x000001b0


	//----- nvinfo : EIATTR_CBANK_PARAM_SIZE
	.align		4
.L_31:
        /*0078*/ 	.byte	0x03, 0x19
        /*007a*/ 	.short	0x0024


	//----- nvinfo : EIATTR_PARAM_CBANK
	.align		4
        /*007c*/ 	.byte	0x04, 0x0a
        /*007e*/ 	.short	(.L_33 - .L_32)
	.align		4
.L_32:
        /*0080*/ 	.word	index@(.nv.constant0._Z18vector_dot_productPfS_S_S_i)
        /*0084*/ 	.short	0x0380
        /*0086*/ 	.short	0x0024


	//----- nvinfo : EIATTR_SW_WAR
	.align		4
.L_33:
        /*0088*/ 	.byte	0x04, 0x36
        /*008a*/ 	.short	(.L_35 - .L_34)
.L_34:
        /*008c*/ 	.word	0x00000008
.L_35:


//--------------------- .nv.info._Z10vector_subPfS_S_i --------------------------
	.section	.nv.info._Z10vector_subPfS_S_i,"",@"SHT_CUDA_INFO"
	.sectionflags	@""
	.align	4


	//----- nvinfo : EIATTR_CUDA_API_VERSION
	.align		4
        /*0000*/ 	.byte	0x04, 0x37
        /*0002*/ 	.short	(.L_37 - .L_36)
.L_36:
        /*0004*/ 	.word	0x00000082


	//----- nvinfo : EIATTR_KPARAM_INFO
	.align		4
.L_37:
        /*0008*/ 	.byte	0x04, 0x17
        /*000a*/ 	.short	(.L_39 - .L_38)
.L_38:
        /*000c*/ 	.word	0x00000000
        /*0010*/ 	.short	0x0003
        /*0012*/ 	.short	0x0018
        /*0014*/ 	.byte	0x00, 0xf0, 0x11, 0x00


	//----- nvinfo : EIATTR_KPARAM_INFO
	.align		4
.L_39:
        /*0018*/ 	.byte	0x04, 0x17
        /*001a*/ 	.short	(.L_41 - .L_40)
.L_40:
        /*001c*/ 	.word	0x00000000
        /*0020*/ 	.short	0x0002
        /*0022*/ 	.short	0x0010
        /*0024*/ 	.byte	0x00, 0xf5, 0x21, 0x00


	//----- nvinfo : EIATTR_KPARAM_INFO
	.align		4
.L_41:
        /*0028*/ 	.byte	0x04, 0x17
        /*002a*/ 	.short	(.L_43 - .L_42)
.L_42:
        /*002c*/ 	.word	0x00000000
        /*0030*/ 	.short	0x0001
        /*0032*/ 	.short	0x0008
        /*0034*/ 	.byte	0x00, 0xf5, 0x21, 0x00


	//----- nvinfo : EIATTR_KPARAM_INFO
	.align		4
.L_43:
        /*0038*/ 	.byte	0x04, 0x17
        /*003a*/ 	.short	(.L_45 - .L_44)
.L_44:
        /*003c*/ 	.word	0x00000000
        /*0040*/ 	.short	0x0000
        /*0042*/ 	.short	0x0000
        /*0044*/ 	.byte	0x00, 0xf5, 0x21, 0x00


	//----- nvinfo : EIATTR_SPARSE_MMA_MASK
	.align		4
.L_45:
        /*0048*/ 	.byte	0x03, 0x50
        /*004a*/ 	.short	0x0000


	//----- nvinfo : EIATTR_MAXREG_COUNT
	.align		4
        /*004c*/ 	.byte	0x03, 0x1b
        /*004e*/ 	.short	0x00ff


	//----- nvinfo : EIATTR_MERCURY_ISA_VERSION
	.align		4
        /*0050*/ 	.byte	0x03, 0x5f
        /*0052*/ 	.short	0x0101


	//----- nvinfo : EIATTR_VRC_CTA_INIT_COUNT
	.align		4
        /*0054*/ 	.byte	0x02, 0x4a
	.zero		1
	.zero		1


	//----- nvinfo : EIATTR_EXIT_INSTR_OFFSETS
	.align		4
        /*0058*/ 	.byte	0x04, 0x1c
        /*005a*/ 	.short	(.L_47 - .L_46)


	//   ....[0]....
.L_46:
        /*005c*/ 	.word	0x00000100


	//----- nvinfo : EIATTR_CBANK_PARAM_SIZE
	.align		4
.L_47:
        /*0060*/ 	.byte	0x03, 0x19
        /*0062*/ 	.short	0x001c


	//----- nvinfo : EIATTR_PARAM_CBANK
	.align		4
        /*0064*/ 	.byte	0x04, 0x0a
        /*0066*/ 	.short	(.L_49 - .L_48)
	.align		4
.L_48:
        /*0068*/ 	.word	index@(.nv.constant0._Z10vector_subPfS_S_i)
        /*006c*/ 	.short	0x0380
        /*006e*/ 	.short	0x001c


	//----- nvinfo : EIATTR_SW_WAR
	.align		4
.L_49:
        /*0070*/ 	.byte	0x04, 0x36
        /*0072*/ 	.short	(.L_51 - .L_50)
.L_50:
        /*0074*/ 	.word	0x00000008
.L_51:


//--------------------- .nv.info._Z10vector_addPfS_S_i --------------------------
	.section	.nv.info._Z10vector_addPfS_S_i,"",@"SHT_CUDA_INFO"
	.sectionflags	@""
	.align	4


	//----- nvinfo : EIATTR_CUDA_API_VERSION
	.align		4
        /*0000*/ 	.byte	0x04, 0x37
        /*0002*/ 	.short	(.L_53 - .L_52)
.L_52:
        /*0004*/ 	.word	0x00000082


	//----- nvinfo : EIATTR_KPARAM_INFO
	.align		4
.L_53:
        /*0008*/ 	.byte	0x04, 0x17
        /*000a*/ 	.short	(.L_55 - .L_54)
.L_54:
        /*000c*/ 	.word	0x00000000
        /*0010*/ 	.short	0x0003
        /*0012*/ 	.short	0x0018
        /*0014*/ 	.byte	0x00, 0xf0, 0x11, 0x00


	//----- nvinfo : EIATTR_KPARAM_INFO
	.align		4
.L_55:
        /*0018*/ 	.byte	0x04, 0x17
        /*001a*/ 	.short	(.L_57 - .L_56)
.L_56:
        /*001c*/ 	.word	0x00000000
        /*0020*/ 	.short	0x0002
        /*0022*/ 	.short	0x0010
        /*0024*/ 	.byte	0x00, 0xf5, 0x21, 0x00


	//----- nvinfo : EIATTR_KPARAM_INFO
	.align		4
.L_57:
        /*0028*/ 	.byte	0x04, 0x17
        /*002a*/ 	.short	(.L_59 - .L_58)
.L_58:
        /*002c*/ 	.word	0x00000000
        /*0030*/ 	.short	0x0001
        /*0032*/ 	.short	0x0008
        /*0034*/ 	.byte	0x00, 0xf5, 0x21, 0x00


	//----- nvinfo : EIATTR_KPARAM_INFO
	.align		4
.L_59:
        /*0038*/ 	.byte	0x04, 0x17
        /*003a*/ 	.short	(.L_61 - .L_60)
.L_60:
        /*003c*/ 	.word	0x00000000
        /*0040*/ 	.short	0x0000
        /*0042*/ 	.short	0x0000
        /*0044*/ 	.byte	0x00, 0xf5, 0x21, 0x00


	//----- nvinfo : EIATTR_SPARSE_MMA_MASK
	.align		4
.L_61:
        /*0048*/ 	.byte	0x03, 0x50
        /*004a*/ 	.short	0x0000


	//----- nvinfo : EIATTR_MAXREG_COUNT
	.align		4
        /*004c*/ 	.byte	0x03, 0x1b
        /*004e*/ 	.short	0x00ff


	//----- nvinfo : EIATTR_MERCURY_ISA_VERSION
	.align		4
        /*0050*/ 	.byte	0x03, 0x5f
        /*0052*/ 	.short	0x0101


	//----- nvinfo : EIATTR_VRC_CTA_INIT_COUNT
	.align		4
        /*0054*/ 	.byte	0x02, 0x4a
	.zero		1
	.zero		1


	//----- nvinfo : EIATTR_EXIT_INSTR_OFFSETS
	.align		4
        /*0058*/ 	.byte	0x04, 0x1c
        /*005a*/ 	.short	(.L_63 - .L_62)


	//   ....[0]....
.L_62:
        /*005c*/ 	.word	0x00000100


	//----- nvinfo : EIATTR_CBANK_PARAM_SIZE
	.align		4
.L_63:
        /*0060*/ 	.byte	0x03, 0x19
        /*0062*/ 	.short	0x001c


	//----- nvinfo : EIATTR_PARAM_CBANK
	.align		4
        /*0064*/ 	.byte	0x04, 0x0a
        /*0066*/ 	.short	(.L_65 - .L_64)
	.align		4
.L_64:
        /*0068*/ 	.word	index@(.nv.constant0._Z10vector_addPfS_S_i)
        /*006c*/ 	.short	0x0380
        /*006e*/ 	.short	0x001c


	//----- nvinfo : EIATTR_SW_WAR
	.align		4
.L_65:
        /*0070*/ 	.byte	0x04, 0x36
        /*0072*/ 	.short	(.L_67 - .L_66)
.L_66:
        /*0074*/ 	.word	0x00000008
.L_67:


//--------------------- .nv.callgraph             --------------------------
	.section	.nv.callgraph,"",@"SHT_CUDA_CALLGRAPH"
	.align	4
	.sectionentsize	8
	.align		4
        /*0000*/ 	.word	0x00000000
	.align		4
        /*0004*/ 	.word	0xffffffff
	.align		4
        /*0008*/ 	.word	0x00000000
	.align		4
        /*000c*/ 	.word	0xfffffffe
	.align		4
        /*0010*/ 	.word	0x00000000
	.align		4
        /*0014*/ 	.word	0xfffffffd
	.align		4
        /*0018*/ 	.word	0x00000000
	.align		4
        /*001c*/ 	.word	0xfffffffc


//--------------------- .text._Z18vector_dot_productPfS_S_S_i --------------------------
	.section	.text._Z18vector_dot_productPfS_S_S_i,"ax",@progbits
	.align	128
        .global         _Z18vector_dot_productPfS_S_S_i
        .type           _Z18vector_dot_productPfS_S_S_i,@function
        .size           _Z18vector_dot_productPfS_S_S_i,(.L_x_3 - _Z18vector_dot_productPfS_S_S_i)
        .other          _Z18vector_dot_productPfS_S_S_i,@"STO_CUDA_ENTRY STV_DEFAULT"
_Z18vector_dot_productPfS_S_S_i:
.text._Z18vector_dot_productPfS_S_S_i:
[----:B------:R-:W-:Y:S01]  /*0000*/  LDC R1, c[0x0][0x37c] ;  /* 0x0000df00ff017b82 */ /* 0x000fe20000000800 */
[----:B------:R-:W0:Y:S07]  /*0010*/  S2R R0, SR_TID.X ;  /* 0x0000000000007919 */ /* 0x000e2e0000002100 */
[----:B------:R-:W0:Y:S01]  /*0020*/  S2UR UR6, SR_CTAID.X ;  /* 0x00000000000679c3 */ /* 0x000e220000002500 */
[----:B------:R-:W1:Y:S07]  /*0030*/  LDCU.64 UR4, c[0x0][0x358] ;  /* 0x00006b00ff0477ac */ /* 0x000e6e0008000a00 */
[----:B------:R-:W0:Y:S08]  /*0040*/  LDC R9, c[0x0][0x360] ;  /* 0x0000d800ff097b82 */ /* 0x000e300000000800 */
[----:B------:R-:W2:Y:S08]  /*0050*/  LDC.64 R2, c[0x0][0x380] ;  /* 0x0000e000ff027b82 */ /* 0x000eb00000000a00 */
[----:B------:R-:W3:Y:S01]  /*0060*/  LDC.64 R4, c[0x0][0x388] ;  /* 0x0000e200ff047b82 */ /* 0x000ee20000000a00 */
[----:B0-----:R-:W-:-:S07]  /*0070*/  IMAD R9, R9, UR6, R0 ;  /* 0x0000000609097c24 */ /* 0x001fce000f8e0200 */
[----:B------:R-:W0:Y:S01]  /*0080*/  LDC.64 R6, c[0x0][0x390] ;  /* 0x0000e400ff067b82 */ /* 0x000e220000000a00 */
[----:B--2---:R-:W-:-:S06]  /*0090*/  IMAD.WIDE R2, R9, 0x4, R2 ;  /* 0x0000000409027825 */ /* 0x004fcc00078e0202 */
[----:B-1----:R-:W2:Y:S01]  /*00a0*/  LDG.E R2, desc[UR4][R2.64] ;  /* 0x0000000402027981 */ /* 0x002ea2000c1e1900 */
[----:B---3--:R-:W-:-:S06]  /*00b0*/  IMAD.WIDE R4, R9, 0x4, R4 ;  /* 0x0000000409047825 */ /* 0x008fcc00078e0204 */
[----:B------:R-:W2:Y:S01]  /*00c0*/  LDG.E R5, desc[UR4][R4.64] ;  /* 0x0000000404057981 */ /* 0x000ea2000c1e1900 */
[C---:B------:R-:W-:Y:S01]  /*00d0*/  ISETP.NE.AND P0, PT, R9.reuse, RZ, PT ;  /* 0x000000ff0900720c */ /* 0x040fe20003f05270 */
[----:B0-----:R-:W-:-:S04]  /*00e0*/  IMAD.WIDE R6, R9, 0x4, R6 ;  /* 0x0000000409067825 */ /* 0x001fc800078e0206 */
[----:B--2---:R-:W-:-:S05]  /*00f0*/  FMUL R9, R2, R5 ;  /* 0x0000000502097220 */ /* 0x004fca0000400000 */
[----:B------:R0:W-:Y:S01]  /*0100*/  STG.E desc[UR4][R6.64], R9 ;  /* 0x0000000906007986 */ /* 0x0001e2000c101904 */
[----:B------:R-:W-:Y:S06]  /*0110*/  BAR.SYNC.DEFER_BLOCKING 0x0 ;  /* 0x0000000000007b1d */ /* 0x000fec0000010000 */
[----:B------:R-:W-:Y:S05]  /*0120*/  @P0 EXIT ;  /* 0x000000000000094d */ /* 0x000fea0003800000 */
[----:B------:R-:W1:Y:S02]  /*0130*/  LDC.64 R2, c[0x0][0x390] ;  /* 0x0000e400ff027b82 */ /* 0x000e640000000a00 */
[----:B-1----:R-:W2:Y:S04]  /*0140*/  LDG.E R0, desc[UR4][R2.64] ;  /* 0x0000000402007981 */ /* 0x002ea8000c1e1900 */
[----:B0-----:R-:W2:Y:S04]  /*0150*/  LDG.E R7, desc[UR4][R2.64+0x4] ;  /* 0x0000040402077981 */ /* 0x001ea8000c1e1900 */
[----:B------:R-:W3:Y:S01]  /*0160*/  LDG.E R9, desc[UR4][R2.64+0x8] ;  /* 0x0000080402097981 */ /* 0x000ee2000c1e1900 */
[----:B------:R-:W0:Y:S01]  /*0170*/  LDC.64 R4, c[0x0][0x398] ;  /* 0x0000e600ff047b82 */ /* 0x000e220000000a00 */
[----:B--2---:R-:W-:-:S04]  /*0180*/  FADD R0, R0, R7 ;  /* 0x0000000700007221 */ /* 0x004fc80000000000 */
[----:B---3--:R-:W-:-:S05]  /*0190*/  FADD R9, R0, R9 ;  /* 0x0000000900097221 */ /* 0x008fca0000000000 */
[----:B0-----:R-:W-:Y:S01]  /*01a0*/  STG.E desc[UR4][R4.64], R9 ;  /* 0x0000000904007986 */ /* 0x001fe2000c101904 */
[----:B------:R-:W-:Y:S05]  /*01b0*/  EXIT ;  /* 0x000000000000794d */ /* 0x000fea0003800000 */
.L_x_0:
[----:B------:R-:W-:-:S00]  /*01c0*/  BRA `(.L_x_0) ;  /* 0xfffffffc00fc7947 */ /* 0x000fc0000383ffff */
[----:B------:R-:W-:-:S00]  /*01d0*/  NOP ;  /* 0x0000000000007918 */ /* 0x000fc00000000000 */
        /* <DEDUP_REMOVED lines=10> */
.L_x_3:


//--------------------- .text._Z10vector_subPfS_S_i --------------------------
	.section	.text._Z10vector_subPfS_S_i,"ax",@progbits
	.align	128
        .global         _Z10vector_subPfS_S_i
        .type           _Z10vector_subPfS_S_i,@function
        .size           _Z10vector_subPfS_S_i,(.L_x_4 - _Z10vector_subPfS_S_i)
        .other          _Z10vector_subPfS_S_i,@"STO_CUDA_ENTRY STV_DEFAULT"
_Z10vector_subPfS_S_i:
.text._Z10vector_subPfS_S_i:
        /* <DEDUP_REMOVED lines=13> */
[----:B0-----:R-:W-:-:S04]  /*00d0*/  IMAD.WIDE R6, R9, 0x4, R6 ;  /* 0x0000000409067825 */ /* 0x001fc800078e0206 */
[----:B--2---:R-:W-:-:S05]  /*00e0*/  FADD R9, R2, -R5 ;  /* 0x8000000502097221 */ /* 0x004fca0000000000 */
[----:B------:R-:W-:Y:S01]  /*00f0*/  STG.E desc[UR4][R6.64], R9 ;  /* 0x0000000906007986 */ /* 0x000fe2000c101904 */
[----:B------:R-:W-:Y:S05]  /*0100*/  EXIT ;  /* 0x000000000000794d */ /* 0x000fea0003800000 */
.L_x_1:
        /* <DEDUP_REMOVED lines=15> */
.L_x_4:


//--------------------- .text._Z10vector_addPfS_S_i --------------------------
	.section	.text._Z10vector_addPfS_S_i,"ax",@progbits
	.align	128
        .global         _Z10vector_addPfS_S_i
        .type           _Z10vector_addPfS_S_i,@function
        .size           _Z10vector_addPfS_S_i,(.L_x_5 - _Z10vector_addPfS_S_i)
        .other          _Z10vector_addPfS_S_i,@"STO_CUDA_ENTRY STV_DEFAULT"
_Z10vector_addPfS_S_i:
.text._Z10vector_addPfS_S_i:
        /* <DEDUP_REMOVED lines=14> */
[----:B--2---:R-:W-:-:S05]  /*00e0*/  FADD R9, R2, R5 ;  /* 0x0000000502097221 */ /* 0x004fca0000000000 */
[----:B------:R-:W-:Y:S01]  /*00f0*/  STG.E desc[UR4][R6.64], R9 ;  /* 0x0000000906007986 */ /* 0x000fe2000c101904 */
[----:B------:R-:W-:Y:S05]  /*0100*/  EXIT ;  /* 0x000000000000794d */ /* 0x000fea0003800000 */
.L_x_2:
        /* <DEDUP_REMOVED lines=15> */
.L_x_5:


//--------------------- .nv.shared.reserved.0     --------------------------
	.section	.nv.shared.reserved.0,"aw",@nobits
	.weak		__nv_reservedSMEM_offset_0_alias
	.size		__nv_reservedSMEM_offset_0_alias, 0, 64
	.other		__nv_reservedSMEM_offset_0_alias,@"STO_CUDA_RESERVED_SHARED STV_DEFAULT"
__nv_reservedSMEM_offset_0_alias:
	.zero		0
	.zero		64


//--------------------- .nv.constant0._Z18vector_dot_productPfS_S_S_i --------------------------
	.section	.nv.constant0._Z18vector_dot_productPfS_S_S_i,"a",@progbits
	.sectionflags	@""
	.align	4
.nv.constant0._Z18vector_dot_productPfS_S_S_i:
	.zero		932


//--------------------- .nv.constant0._Z10vector_subPfS_S_i --------------------------
	.section	.nv.constant0._Z10vector_subPfS_S_i,"a",@progbits
	.sectionflags	@""
	.align	4
.nv.constant0._Z10vector_subPfS_S_i:
	.zero		924


//--------------------- .nv.constant0._Z10vector_addPfS_S_i --------------------------
	.section	.nv.constant0._Z10vector_addPfS_S_i,"a",@progbits
	.sectionflags	@""
	.align	4
.nv.constant0._Z10vector_addPfS_S_i:
	.zero		924


//--------------------- SYMBOLS --------------------------

	.type		.nv.reservedSmem.offset0,@object
	.size		.nv.reservedSmem.offset0,0x4
